//
// Generated by NVIDIA NVVM Compiler
//
// Compiler Build ID: CL-36424714
// Cuda compilation tools, release 13.0, V13.0.88
// Based on NVVM 20.0.0
//

.version 9.0
.target sm_100
.address_size 64

	// .globl	_Z13kernelUpdateXPdPKdS1_S1_S1_S1_di

.visible .entry _Z13kernelUpdateXPdPKdS1_S1_S1_S1_di(
	.param .u64 .ptr .align 1 _Z13kernelUpdateXPdPKdS1_S1_S1_S1_di_param_0,
	.param .u64 .ptr .align 1 _Z13kernelUpdateXPdPKdS1_S1_S1_S1_di_param_1,
	.param .u64 .ptr .align 1 _Z13kernelUpdateXPdPKdS1_S1_S1_S1_di_param_2,
	.param .u64 .ptr .align 1 _Z13kernelUpdateXPdPKdS1_S1_S1_S1_di_param_3,
	.param .u64 .ptr .align 1 _Z13kernelUpdateXPdPKdS1_S1_S1_S1_di_param_4,
	.param .u64 .ptr .align 1 _Z13kernelUpdateXPdPKdS1_S1_S1_S1_di_param_5,
	.param .f64 _Z13kernelUpdateXPdPKdS1_S1_S1_S1_di_param_6,
	.param .u32 _Z13kernelUpdateXPdPKdS1_S1_S1_S1_di_param_7
)
{
	.reg .pred 	%p<3>;
	.reg .b32 	%r<11>;
	.reg .b64 	%rd<20>;
	.reg .b64 	%fd<12>;

	ld.param.u64 	%rd7, [_Z13kernelUpdateXPdPKdS1_S1_S1_S1_di_param_0];
	ld.param.u64 	%rd8, [_Z13kernelUpdateXPdPKdS1_S1_S1_S1_di_param_1];
	ld.param.u64 	%rd9, [_Z13kernelUpdateXPdPKdS1_S1_S1_S1_di_param_2];
	ld.param.u64 	%rd10, [_Z13kernelUpdateXPdPKdS1_S1_S1_S1_di_param_3];
	ld.param.u64 	%rd11, [_Z13kernelUpdateXPdPKdS1_S1_S1_S1_di_param_4];
	ld.param.u64 	%rd12, [_Z13kernelUpdateXPdPKdS1_S1_S1_S1_di_param_5];
	ld.param.f64 	%fd1, [_Z13kernelUpdateXPdPKdS1_S1_S1_S1_di_param_6];
	ld.param.u32 	%r6, [_Z13kernelUpdateXPdPKdS1_S1_S1_S1_di_param_7];
	mov.u32 	%r7, %ctaid.x;
	mov.u32 	%r1, %ntid.x;
	mov.u32 	%r8, %tid.x;
	mad.lo.s32 	%r10, %r7, %r1, %r8;
	setp.ge.s32 	%p1, %r10, %r6;
	@%p1 bra 	$L__BB0_3;
	mov.u32 	%r9, %nctaid.x;
	mul.lo.s32 	%r3, %r1, %r9;
	cvta.to.global.u64 	%rd1, %rd10;
	cvta.to.global.u64 	%rd2, %rd9;
	cvta.to.global.u64 	%rd3, %rd8;
	cvta.to.global.u64 	%rd4, %rd11;
	cvta.to.global.u64 	%rd5, %rd12;
	cvta.to.global.u64 	%rd6, %rd7;
$L__BB0_2:
	mul.wide.s32 	%rd13, %r10, 8;
	add.s64 	%rd14, %rd1, %rd13;
	ld.global.f64 	%fd2, [%rd14];
	add.s64 	%rd15, %rd2, %rd13;
	ld.global.f64 	%fd3, [%rd15];
	sub.f64 	%fd4, %fd2, %fd3;
	add.s64 	%rd16, %rd3, %rd13;
	ld.global.f64 	%fd5, [%rd16];
	mul.f64 	%fd6, %fd1, %fd4;
	sub.f64 	%fd7, %fd5, %fd6;
	add.s64 	%rd17, %rd4, %rd13;
	ld.global.f64 	%fd8, [%rd17];
	add.s64 	%rd18, %rd5, %rd13;
	ld.global.f64 	%fd9, [%rd18];
	min.f64 	%fd10, %fd7, %fd9;
	max.f64 	%fd11, %fd8, %fd10;
	add.s64 	%rd19, %rd6, %rd13;
	st.global.f64 	[%rd19], %fd11;
	add.s32 	%r10, %r10, %r3;
	setp.lt.s32 	%p2, %r10, %r6;
	@%p2 bra 	$L__BB0_2;
$L__BB0_3:
	ret;

}
	// .globl	_Z13kernelUpdateYPdPKdS1_S1_S1_PKbdi
.visible .entry _Z13kernelUpdateYPdPKdS1_S1_S1_PKbdi(
	.param .u64 .ptr .align 1 _Z13kernelUpdateYPdPKdS1_S1_S1_PKbdi_param_0,
	.param .u64 .ptr .align 1 _Z13kernelUpdateYPdPKdS1_S1_S1_PKbdi_param_1,
	.param .u64 .ptr .align 1 _Z13kernelUpdateYPdPKdS1_S1_S1_PKbdi_param_2,
	.param .u64 .ptr .align 1 _Z13kernelUpdateYPdPKdS1_S1_S1_PKbdi_param_3,
	.param .u64 .ptr .align 1 _Z13kernelUpdateYPdPKdS1_S1_S1_PKbdi_param_4,
	.param .u64 .ptr .align 1 _Z13kernelUpdateYPdPKdS1_S1_S1_PKbdi_param_5,
	.param .f64 _Z13kernelUpdateYPdPKdS1_S1_S1_PKbdi_param_6,
	.param .u32 _Z13kernelUpdateYPdPKdS1_S1_S1_PKbdi_param_7
)
{
	.reg .pred 	%p<4>;
	.reg .b16 	%rs<2>;
	.reg .b32 	%r<11>;
	.reg .b64 	%rd<21>;
	.reg .b64 	%fd<12>;

	ld.param.u64 	%rd7, [_Z13kernelUpdateYPdPKdS1_S1_S1_PKbdi_param_0];
	ld.param.u64 	%rd8, [_Z13kernelUpdateYPdPKdS1_S1_S1_PKbdi_param_1];
	ld.param.u64 	%rd9, [_Z13kernelUpdateYPdPKdS1_S1_S1_PKbdi_param_2];
	ld.param.u64 	%rd10, [_Z13kernelUpdateYPdPKdS1_S1_S1_PKbdi_param_3];
	ld.param.u64 	%rd11, [_Z13kernelUpdateYPdPKdS1_S1_S1_PKbdi_param_4];
	ld.param.u64 	%rd12, [_Z13kernelUpdateYPdPKdS1_S1_S1_PKbdi_param_5];
	ld.param.f64 	%fd1, [_Z13kernelUpdateYPdPKdS1_S1_S1_PKbdi_param_6];
	ld.param.u32 	%r6, [_Z13kernelUpdateYPdPKdS1_S1_S1_PKbdi_param_7];
	mov.u32 	%r7, %ctaid.x;
	mov.u32 	%r1, %ntid.x;
	mov.u32 	%r8, %tid.x;
	mad.lo.s32 	%r10, %r7, %r1, %r8;
	setp.ge.s32 	%p1, %r10, %r6;
	@%p1 bra 	$L__BB1_3;
	mov.u32 	%r9, %nctaid.x;
	mul.lo.s32 	%r3, %r1, %r9;
	cvta.to.global.u64 	%rd1, %rd10;
	cvta.to.global.u64 	%rd2, %rd9;
	cvta.to.global.u64 	%rd3, %rd8;
	cvta.to.global.u64 	%rd4, %rd11;
	cvta.to.global.u64 	%rd5, %rd12;
	cvta.to.global.u64 	%rd6, %rd7;
$L__BB1_2:
	cvt.s64.s32 	%rd13, %r10;
	mul.wide.s32 	%rd14, %r10, 8;
	add.s64 	%rd15, %rd1, %rd14;
	ld.global.f64 	%fd2, [%rd15];
	add.f64 	%fd3, %fd2, %fd2;
	add.s64 	%rd16, %rd2, %rd14;
	ld.global.f64 	%fd4, [%rd16];
	sub.f64 	%fd5, %fd3, %fd4;
	add.s64 	%rd17, %rd3, %rd14;
	ld.global.f64 	%fd6, [%rd17];
	add.s64 	%rd18, %rd4, %rd14;
	ld.global.f64 	%fd7, [%rd18];
	sub.f64 	%fd8, %fd7, %fd5;
	fma.rn.f64 	%fd9, %fd1, %fd8, %fd6;
	add.s64 	%rd19, %rd5, %rd13;
	ld.global.u8 	%rs1, [%rd19];
	setp.eq.s16 	%p2, %rs1, 0;
	max.f64 	%fd10, %fd9, 0d0000000000000000;
	selp.f64 	%fd11, %fd10, %fd9, %p2;
	add.s64 	%rd20, %rd6, %rd14;
	st.global.f64 	[%rd20], %fd11;
	add.s32 	%r10, %r10, %r3;
	setp.lt.s32 	%p3, %r10, %r6;
	@%p3 bra 	$L__BB1_2;
$L__BB1_3:
	ret;

}
	// .globl	_Z20kernelUpdateAveragesPdS_PKdS1_dii
.visible .entry _Z20kernelUpdateAveragesPdS_PKdS1_dii(
	.param .u64 .ptr .align 1 _Z20kernelUpdateAveragesPdS_PKdS1_dii_param_0,
	.param .u64 .ptr .align 1 _Z20kernelUpdateAveragesPdS_PKdS1_dii_param_1,
	.param .u64 .ptr .align 1 _Z20kernelUpdateAveragesPdS_PKdS1_dii_param_2,
	.param .u64 .ptr .align 1 _Z20kernelUpdateAveragesPdS_PKdS1_dii_param_3,
	.param .f64 _Z20kernelUpdateAveragesPdS_PKdS1_dii_param_4,
	.param .u32 _Z20kernelUpdateAveragesPdS_PKdS1_dii_param_5,
	.param .u32 _Z20kernelUpdateAveragesPdS_PKdS1_dii_param_6
)
{
	.reg .pred 	%p<5>;
	.reg .b32 	%r<17>;
	.reg .b64 	%rd<15>;
	.reg .b64 	%fd<8>;

	ld.param.u64 	%rd5, [_Z20kernelUpdateAveragesPdS_PKdS1_dii_param_0];
	ld.param.u64 	%rd6, [_Z20kernelUpdateAveragesPdS_PKdS1_dii_param_1];
	ld.param.u64 	%rd7, [_Z20kernelUpdateAveragesPdS_PKdS1_dii_param_2];
	ld.param.u64 	%rd8, [_Z20kernelUpdateAveragesPdS_PKdS1_dii_param_3];
	ld.param.f64 	%fd1, [_Z20kernelUpdateAveragesPdS_PKdS1_dii_param_4];
	ld.param.u32 	%r9, [_Z20kernelUpdateAveragesPdS_PKdS1_dii_param_5];
	ld.param.u32 	%r10, [_Z20kernelUpdateAveragesPdS_PKdS1_dii_param_6];
	mov.u32 	%r11, %ctaid.x;
	mov.u32 	%r1, %ntid.x;
	mov.u32 	%r12, %tid.x;
	mad.lo.s32 	%r16, %r11, %r1, %r12;
	setp.ge.s32 	%p1, %r16, %r9;
	@%p1 bra 	$L__BB2_3;
	mov.u32 	%r13, %nctaid.x;
	mul.lo.s32 	%r3, %r1, %r13;
	cvta.to.global.u64 	%rd1, %rd7;
	cvta.to.global.u64 	%rd2, %rd5;
	mov.u32 	%r15, %r16;
$L__BB2_2:
	mul.wide.s32 	%rd9, %r15, 8;
	add.s64 	%rd10, %rd1, %rd9;
	ld.global.f64 	%fd2, [%rd10];
	add.s64 	%rd11, %rd2, %rd9;
	ld.global.f64 	%fd3, [%rd11];
	fma.rn.f64 	%fd4, %fd1, %fd2, %fd3;
	st.global.f64 	[%rd11], %fd4;
	add.s32 	%r15, %r15, %r3;
	setp.lt.s32 	%p2, %r15, %r9;
	@%p2 bra 	$L__BB2_2;
$L__BB2_3:
	setp.ge.s32 	%p3, %r16, %r10;
	@%p3 bra 	$L__BB2_6;
	mov.u32 	%r14, %nctaid.x;
	mul.lo.s32 	%r4, %r1, %r14;
	cvta.to.global.u64 	%rd3, %rd8;
	cvta.to.global.u64 	%rd4, %rd6;
$L__BB2_5:
	mul.wide.s32 	%rd12, %r16, 8;
	add.s64 	%rd13, %rd3, %rd12;
	ld.global.f64 	%fd5, [%rd13];
	add.s64 	%rd14, %rd4, %rd12;
	ld.global.f64 	%fd6, [%rd14];
	fma.rn.f64 	%fd7, %fd1, %fd5, %fd6;
	st.global.f64 	[%rd14], %fd7;
	add.s32 	%r16, %r16, %r4;
	setp.lt.s32 	%p4, %r16, %r10;
	@%p4 bra 	$L__BB2_5;
$L__BB2_6:
	ret;

}
	// .globl	_Z17kernelScaleVectorPdPKddi
.visible .entry _Z17kernelScaleVectorPdPKddi(
	.param .u64 .ptr .align 1 _Z17kernelScaleVectorPdPKddi_param_0,
	.param .u64 .ptr .align 1 _Z17kernelScaleVectorPdPKddi_param_1,
	.param .f64 _Z17kernelScaleVectorPdPKddi_param_2,
	.param .u32 _Z17kernelScaleVectorPdPKddi_param_3
)
{
	.reg .pred 	%p<3>;
	.reg .b32 	%r<11>;
	.reg .b64 	%rd<8>;
	.reg .b64 	%fd<4>;

	ld.param.u64 	%rd3, [_Z17kernelScaleVectorPdPKddi_param_0];
	ld.param.u64 	%rd4, [_Z17kernelScaleVectorPdPKddi_param_1];
	ld.param.f64 	%fd1, [_Z17kernelScaleVectorPdPKddi_param_2];
	ld.param.u32 	%r6, [_Z17kernelScaleVectorPdPKddi_param_3];
	mov.u32 	%r7, %ctaid.x;
	mov.u32 	%r1, %ntid.x;
	mov.u32 	%r8, %tid.x;
	mad.lo.s32 	%r10, %r7, %r1, %r8;
	setp.ge.s32 	%p1, %r10, %r6;
	@%p1 bra 	$L__BB3_3;
	mov.u32 	%r9, %nctaid.x;
	mul.lo.s32 	%r3, %r1, %r9;
	cvta.to.global.u64 	%rd1, %rd4;
	cvta.to.global.u64 	%rd2, %rd3;
$L__BB3_2:
	mul.wide.s32 	%rd5, %r10, 8;
	add.s64 	%rd6, %rd1, %rd5;
	ld.global.f64 	%fd2, [%rd6];
	mul.f64 	%fd3, %fd1, %fd2;
	add.s64 	%rd7, %rd2, %rd5;
	st.global.f64 	[%rd7], %fd3;
	add.s32 	%r10, %r10, %r3;
	setp.lt.s32 	%p2, %r10, %r6;
	@%p2 bra 	$L__BB3_2;
$L__BB3_3:
	ret;

}


// ===== COMPILED SASS (sm_100) =====

	.target	sm_100

	.elftype	@"ET_EXEC"


//--------------------- .note.nv.tkinfo           --------------------------
	.section	.note.nv.tkinfo,"",@"SHT_NOTE"
	.sectionflags	@"SHF_NOTE_NV_TKINFO"
	.tkinfo
        /*0018*/ 	.word	0x00000002
        /*0030*/ 	.string	""
        /*0030*/ 	.string	"ptxas"
        /*0030*/ 	.string	"Cuda compilation tools, release 13.0, V13.0.88"
        /*0030*/ 	.string	"Build cuda_13.0.r13.0/compiler.36424714_0"
        /*0030*/ 	.string	"-arch sm_100 -m 64 "



//--------------------- .note.nv.cuinfo           --------------------------
	.section	.note.nv.cuinfo,"",@"SHT_NOTE"
	.sectionflags	@"SHF_NOTE_NV_CUINFO"
        /*0018*/ 	.short	0x0002
        /*001a*/ 	.short	0x0064
        /*001c*/ 	.short	0x0082
	.zero		2


//--------------------- .nv.info                  --------------------------
	.section	.nv.info,"",@"SHT_CUDA_INFO"
	.align	4


	//----- nvinfo : EIATTR_REGCOUNT
	.align		4
        /*0000*/ 	.byte	0x04, 0x2f
        /*0002*/ 	.short	(.L_1 - .L_0)
	.align		4
.L_0:
        /*0004*/ 	.word	index@(_Z13kernelUpdateXPdPKdS1_S1_S1_S1_di)
        /*0008*/ 	.word	0x00000012


	//----- nvinfo : EIATTR_FRAME_SIZE
	.align		4
.L_1:
        /*000c*/ 	.byte	0x04, 0x11
        /*000e*/ 	.short	(.L_3 - .L_2)
	.align		4
.L_2:
        /*0010*/ 	.word	index@(_Z13kernelUpdateXPdPKdS1_S1_S1_S1_di)
        /*0014*/ 	.word	0x00000000


	//----- nvinfo : EIATTR_REGCOUNT
	.align		4
.L_3:
        /*0018*/ 	.byte	0x04, 0x2f
        /*001a*/ 	.short	(.L_5 - .L_4)
	.align		4
.L_4:
        /*001c*/ 	.word	index@(_Z13kernelUpdateYPdPKdS1_S1_S1_PKbdi)
        /*0020*/ 	.word	0x0000001e


	//----- nvinfo : EIATTR_FRAME_SIZE
	.align		4
.L_5:
        /*0024*/ 	.byte	0x04, 0x11
        /*0026*/ 	.short	(.L_7 - .L_6)
	.align		4
.L_6:
        /*0028*/ 	.word	index@(_Z13kernelUpdateYPdPKdS1_S1_S1_PKbdi)
        /*002c*/ 	.word	0x00000000


	//----- nvinfo : EIATTR_REGCOUNT
	.align		4
.L_7:
        /*0030*/ 	.byte	0x04, 0x2f
        /*0032*/ 	.short	(.L_9 - .L_8)
	.align		4
.L_8:
        /*0034*/ 	.word	index@(_Z20kernelUpdateAveragesPdS_PKdS1_dii)
        /*0038*/ 	.word	0x00000011


	//----- nvinfo : EIATTR_FRAME_SIZE
	.align		4
.L_9:
        /*003c*/ 	.byte	0x04, 0x11
        /*003e*/ 	.short	(.L_11 - .L_10)
	.align		4
.L_10:
        /*0040*/ 	.word	index@(_Z20kernelUpdateAveragesPdS_PKdS1_dii)
        /*0044*/ 	.word	0x00000000


	//----- nvinfo : EIATTR_REGCOUNT
	.align		4
.L_11:
        /*0048*/ 	.byte	0x04, 0x2f
        /*004a*/ 	.short	(.L_13 - .L_12)
	.align		4
.L_12:
        /*004c*/ 	.word	index@(_Z17kernelScaleVectorPdPKddi)
        /*0050*/ 	.word	0x00000010


	//----- nvinfo : EIATTR_FRAME_SIZE
	.align		4
.L_13:
        /*0054*/ 	.byte	0x04, 0x11
        /*0056*/ 	.short	(.L_15 - .L_14)
	.align		4
.L_14:
        /*0058*/ 	.word	index@(_Z17kernelScaleVectorPdPKddi)
        /*005c*/ 	.word	0x00000000


	//----- nvinfo : EIATTR_MIN_STACK_SIZE
	.align		4
.L_15:
        /*0060*/ 	.byte	0x04, 0x12
        /*0062*/ 	.short	(.L_17 - .L_16)
	.align		4
.L_16:
        /*0064*/ 	.word	index@(_Z17kernelScaleVectorPdPKddi)
        /*0068*/ 	.word	0x00000000


	//----- nvinfo : EIATTR_MIN_STACK_SIZE
	.align		4
.L_17:
        /*006c*/ 	.byte	0x04, 0x12
        /*006e*/ 	.short	(.L_19 - .L_18)
	.align		4
.L_18:
        /*0070*/ 	.word	index@(_Z20kernelUpdateAveragesPdS_PKdS1_dii)
        /*0074*/ 	.word	0x00000000


	//----- nvinfo : EIATTR_MIN_STACK_SIZE
	.align		4
.L_19:
        /*0078*/ 	.byte	0x04, 0x12
        /*007a*/ 	.short	(.L_21 - .L_20)
	.align		4
.L_20:
        /*007c*/ 	.word	index@(_Z13kernelUpdateYPdPKdS1_S1_S1_PKbdi)
        /*0080*/ 	.word	0x00000000


	//----- nvinfo : EIATTR_MIN_STACK_SIZE
	.align		4
.L_21:
        /*0084*/ 	.byte	0x04, 0x12
        /*0086*/ 	.short	(.L_23 - .L_22)
	.align		4
.L_22:
        /*0088*/ 	.word	index@(_Z13kernelUpdateXPdPKdS1_S1_S1_S1_di)
        /*008c*/ 	.word	0x00000000
.L_23:


//--------------------- .nv.compat                --------------------------
	.section	.nv.compat,"",@"SHT_CUDA_COMPAT_INFO"
	.align	4
        /*0000*/ 	.byte	0x02, 0x09, 0x00, 0x00, 0x02, 0x02, 0x01, 0x00, 0x02, 0x05, 0x05, 0x00, 0x03, 0x07, 0x01, 0x01
        /*0010*/ 	.byte	0x02, 0x03, 0x00, 0x00, 0x02, 0x06, 0x01, 0x00, 0x04, 0x0b, 0x08, 0x00, 0x01, 0x00, 0x00, 0x00
        /*0020*/ 	.byte	0x00, 0x00, 0x00, 0x00


//--------------------- .nv.info._Z17kernelScaleVectorPdPKddi --------------------------
	.section	.nv.info._Z17kernelScaleVectorPdPKddi,"",@"SHT_CUDA_INFO"
	.sectionflags	@""
	.align	4


	//----- nvinfo : EIATTR_CUDA_API_VERSION
	.align		4
        /*0000*/ 	.byte	0x04, 0x37
        /*0002*/ 	.short	(.L_25 - .L_24)
.L_24:
        /*0004*/ 	.word	0x00000082


	//----- nvinfo : EIATTR_KPARAM_INFO
	.align		4
.L_25:
        /*0008*/ 	.byte	0x04, 0x17
        /*000a*/ 	.short	(.L_27 - .L_26)
.L_26:
        /*000c*/ 	.word	0x00000000
        /*0010*/ 	.short	0x0003
        /*0012*/ 	.short	0x0018
        /*0014*/ 	.byte	0x00, 0xf0, 0x11, 0x00


	//----- nvinfo : EIATTR_KPARAM_INFO
	.align		4
.L_27:
        /*0018*/ 	.byte	0x04, 0x17
        /*001a*/ 	.short	(.L_29 - .L_28)
.L_28:
        /*001c*/ 	.word	0x00000000
        /*0020*/ 	.short	0x0002
        /*0022*/ 	.short	0x0010
        /*0024*/ 	.byte	0x00, 0xf0, 0x21, 0x00


	//----- nvinfo : EIATTR_KPARAM_INFO
	.align		4
.L_29:
        /*0028*/ 	.byte	0x04, 0x17
        /*002a*/ 	.short	(.L_31 - .L_30)
.L_30:
        /*002c*/ 	.word	0x00000000
        /*0030*/ 	.short	0x0001
        /*0032*/ 	.short	0x0008
        /*0034*/ 	.byte	0x00, 0xf5, 0x21, 0x00


	//----- nvinfo : EIATTR_KPARAM_INFO
	.align		4
.L_31:
        /*0038*/ 	.byte	0x04, 0x17
        /*003a*/ 	.short	(.L_33 - .L_32)
.L_32:
        /*003c*/ 	.word	0x00000000
        /*0040*/ 	.short	0x0000
        /*0042*/ 	.short	0x0000
        /*0044*/ 	.byte	0x00, 0xf5, 0x21, 0x00


	//----- nvinfo : EIATTR_SPARSE_MMA_MASK
	.align		4
.L_33:
        /*0048*/ 	.byte	0x03, 0x50
        /*004a*/ 	.short	0x0000


	//----- nvinfo : EIATTR_MAXREG_COUNT
	.align		4
        /*004c*/ 	.byte	0x03, 0x1b
        /*004e*/ 	.short	0x00ff


	//----- nvinfo : EIATTR_MERCURY_ISA_VERSION
	.align		4
        /*0050*/ 	.byte	0x03, 0x5f
        /*0052*/ 	.short	0x0101


	//----- nvinfo : EIATTR_VRC_CTA_INIT_COUNT
	.align		4
        /*0054*/ 	.byte	0x02, 0x4a
	.zero		1
	.zero		1


	//----- nvinfo : EIATTR_EXIT_INSTR_OFFSETS
	.align		4
        /*0058*/ 	.byte	0x04, 0x1c
        /*005a*/ 	.short	(.L_35 - .L_34)


	//   ....[0]....
.L_34:
        /*005c*/ 	.word	0x00000070


	//   ....[1]....
        /*0060*/ 	.word	0x00000160


	//----- nvinfo : EIATTR_CRS_STACK_SIZE
	.align		4
.L_35:
        /*0064*/ 	.byte	0x04, 0x1e
        /*0066*/ 	.short	(.L_37 - .L_36)
.L_36:
        /*0068*/ 	.word	0x00000000


	//----- nvinfo : EIATTR_CBANK_PARAM_SIZE
	.align		4
.L_37:
        /*006c*/ 	.byte	0x03, 0x19
        /*006e*/ 	.short	0x001c


	//----- nvinfo : EIATTR_PARAM_CBANK
	.align		4
        /*0070*/ 	.byte	0x04, 0x0a
        /*0072*/ 	.short	(.L_39 - .L_38)
	.align		4
.L_38:
        /*0074*/ 	.word	index@(.nv.constant0._Z17kernelScaleVectorPdPKddi)
        /*0078*/ 	.short	0x0380
        /*007a*/ 	.short	0x001c


	//----- nvinfo : EIATTR_SW_WAR
	.align		4
.L_39:
        /*007c*/ 	.byte	0x04, 0x36
        /*007e*/ 	.short	(.L_41 - .L_40)
.L_40:
        /*0080*/ 	.word	0x00000008
.L_41:


//--------------------- .nv.info._Z20kernelUpdateAveragesPdS_PKdS1_dii --------------------------
	.section	.nv.info._Z20kernelUpdateAveragesPdS_PKdS1_dii,"",@"SHT_CUDA_INFO"
	.sectionflags	@""
	.align	4


	//----- nvinfo : EIATTR_CUDA_API_VERSION
	.align		4
        /*0000*/ 	.byte	0x04, 0x37
        /*0002*/ 	.short	(.L_43 - .L_42)
.L_42:
        /*0004*/ 	.word	0x00000082


	//----- nvinfo : EIATTR_KPARAM_INFO
	.align		4
.L_43:
        /*0008*/ 	.byte	0x04, 0x17
        /*000a*/ 	.short	(.L_45 - .L_44)
.L_44:
        /*000c*/ 	.word	0x00000000
        /*0010*/ 	.short	0x0006
        /*0012*/ 	.short	0x002c
        /*0014*/ 	.byte	0x00, 0xf0, 0x11, 0x00


	//----- nvinfo : EIATTR_KPARAM_INFO
	.align		4
.L_45:
        /*0018*/ 	.byte	0x04, 0x17
        /*001a*/ 	.short	(.L_47 - .L_46)
.L_46:
        /*001c*/ 	.word	0x00000000
        /*0020*/ 	.short	0x0005
        /*0022*/ 	.short	0x0028
        /*0024*/ 	.byte	0x00, 0xf0, 0x11, 0x00


	//----- nvinfo : EIATTR_KPARAM_INFO
	.align		4
.L_47:
        /*0028*/ 	.byte	0x04, 0x17
        /*002a*/ 	.short	(.L_49 - .L_48)
.L_48:
        /*002c*/ 	.word	0x00000000
        /*0030*/ 	.short	0x0004
        /*0032*/ 	.short	0x0020
        /*0034*/ 	.byte	0x00, 0xf0, 0x21, 0x00


	//----- nvinfo : EIATTR_KPARAM_INFO
	.align		4
.L_49:
        /*0038*/ 	.byte	0x04, 0x17
        /*003a*/ 	.short	(.L_51 - .L_50)
.L_50:
        /*003c*/ 	.word	0x00000000
        /*0040*/ 	.short	0x0003
        /*0042*/ 	.short	0x0018
        /*0044*/ 	.byte	0x00, 0xf5, 0x21, 0x00


	//----- nvinfo : EIATTR_KPARAM_INFO
	.align		4
.L_51:
        /*0048*/ 	.byte	0x04, 0x17
        /*004a*/ 	.short	(.L_53 - .L_52)
.L_52:
        /*004c*/ 	.word	0x00000000
        /*0050*/ 	.short	0x0002
        /*0052*/ 	.short	0x0010
        /*0054*/ 	.byte	0x00, 0xf5, 0x21, 0x00


	//----- nvinfo : EIATTR_KPARAM_INFO
	.align		4
.L_53:
        /*0058*/ 	.byte	0x04, 0x17
        /*005a*/ 	.short	(.L_55 - .L_54)
.L_54:
        /*005c*/ 	.word	0x00000000
        /*0060*/ 	.short	0x0001
        /*0062*/ 	.short	0x0008
        /*0064*/ 	.byte	0x00, 0xf5, 0x21, 0x00


	//----- nvinfo : EIATTR_KPARAM_INFO
	.align		4
.L_55:
        /*0068*/ 	.byte	0x04, 0x17
        /*006a*/ 	.short	(.L_57 - .L_56)
.L_56:
        /*006c*/ 	.word	0x00000000
        /*0070*/ 	.short	0x0000
        /*0072*/ 	.short	0x0000
        /*0074*/ 	.byte	0x00, 0xf5, 0x21, 0x00


	//----- nvinfo : EIATTR_SPARSE_MMA_MASK
	.align		4
.L_57:
        /*0078*/ 	.byte	0x03, 0x50
        /*007a*/ 	.short	0x0000


	//----- nvinfo : EIATTR_MAXREG_COUNT
	.align		4
        /*007c*/ 	.byte	0x03, 0x1b
        /*007e*/ 	.short	0x00ff


	//----- nvinfo : EIATTR_MERCURY_ISA_VERSION
	.align		4
        /*0080*/ 	.byte	0x03, 0x5f
        /*0082*/ 	.short	0x0101


	//----- nvinfo : EIATTR_VRC_CTA_INIT_COUNT
	.align		4
        /*0084*/ 	.byte	0x02, 0x4a
	.zero		1
	.zero		1


	//----- nvinfo : EIATTR_EXIT_INSTR_OFFSETS
	.align		4
        /*0088*/ 	.byte	0x04, 0x1c
        /*008a*/ 	.short	(.L_59 - .L_58)


	//   ....[0]....
.L_58:
        /*008c*/ 	.word	0x000001c0


	//   ....[1]....
        /*0090*/ 	.word	0x000002b0


	//----- nvinfo : EIATTR_CRS_STACK_SIZE
	.align		4
.L_59:
        /*0094*/ 	.byte	0x04, 0x1e
        /*0096*/ 	.short	(.L_61 - .L_60)
.L_60:
        /*0098*/ 	.word	0x00000000


	//----- nvinfo : EIATTR_CBANK_PARAM_SIZE
	.align		4
.L_61:
        /*009c*/ 	.byte	0x03, 0x19
        /*009e*/ 	.short	0x0030


	//----- nvinfo : EIATTR_PARAM_CBANK
	.align		4
        /*00a0*/ 	.byte	0x04, 0x0a
        /*00a2*/ 	.short	(.L_63 - .L_62)
	.align		4
.L_62:
        /*00a4*/ 	.word	index@(.nv.constant0._Z20kernelUpdateAveragesPdS_PKdS1_dii)
        /*00a8*/ 	.short	0x0380
        /*00aa*/ 	.short	0x0030


	//----- nvinfo : EIATTR_SW_WAR
	.align		4
.L_63:
        /*00ac*/ 	.byte	0x04, 0x36
        /*00ae*/ 	.short	(.L_65 - .L_64)
.L_64:
        /*00b0*/ 	.word	0x00000008
.L_65:


//--------------------- .nv.info._Z13kernelUpdateYPdPKdS1_S1_S1_PKbdi --------------------------
	.section	.nv.info._Z13kernelUpdateYPdPKdS1_S1_S1_PKbdi,"",@"SHT_CUDA_INFO"
	.sectionflags	@""
	.align	4


	//----- nvinfo : EIATTR_CUDA_API_VERSION
	.align		4
        /*0000*/ 	.byte	0x04, 0x37
        /*0002*/ 	.short	(.L_67 - .L_66)
.L_66:
        /*0004*/ 	.word	0x00000082


	//----- nvinfo : EIATTR_KPARAM_INFO
	.align		4
.L_67:
        /*0008*/ 	.byte	0x04, 0x17
        /*000a*/ 	.short	(.L_69 - .L_68)
.L_68:
        /*000c*/ 	.word	0x00000000
        /*0010*/ 	.short	0x0007
        /*0012*/ 	.short	0x0038
        /*0014*/ 	.byte	0x00, 0xf0, 0x11, 0x00


	//----- nvinfo : EIATTR_KPARAM_INFO
	.align		4
.L_69:
        /*0018*/ 	.byte	0x04, 0x17
        /*001a*/ 	.short	(.L_71 - .L_70)
.L_70:
        /*001c*/ 	.word	0x00000000
        /*0020*/ 	.short	0x0006
        /*0022*/ 	.short	0x0030
        /*0024*/ 	.byte	0x00, 0xf0, 0x21, 0x00


	//----- nvinfo : EIATTR_KPARAM_INFO
	.align		4
.L_71:
        /*0028*/ 	.byte	0x04, 0x17
        /*002a*/ 	.short	(.L_73 - .L_72)
.L_72:
        /*002c*/ 	.word	0x00000000
        /*0030*/ 	.short	0x0005
        /*0032*/ 	.short	0x0028
        /*0034*/ 	.byte	0x00, 0xf5, 0x21, 0x00


	//----- nvinfo : EIATTR_KPARAM_INFO
	.align		4
.L_73:
        /*0038*/ 	.byte	0x04, 0x17
        /*003a*/ 	.short	(.L_75 - .L_74)
.L_74:
        /*003c*/ 	.word	0x00000000
        /*0040*/ 	.short	0x0004
        /*0042*/ 	.short	0x0020
        /*0044*/ 	.byte	0x00, 0xf5, 0x21, 0x00


	//----- nvinfo : EIATTR_KPARAM_INFO
	.align		4
.L_75:
        /*0048*/ 	.byte	0x04, 0x17
        /*004a*/ 	.short	(.L_77 - .L_76)
.L_76:
        /*004c*/ 	.word	0x00000000
        /*0050*/ 	.short	0x0003
        /*0052*/ 	.short	0x0018
        /*0054*/ 	.byte	0x00, 0xf5, 0x21, 0x00


	//----- nvinfo : EIATTR_KPARAM_INFO
	.align		4
.L_77:
        /*0058*/ 	.byte	0x04, 0x17
        /*005a*/ 	.short	(.L_79 - .L_78)
.L_78:
        /*005c*/ 	.word	0x00000000
        /*0060*/ 	.short	0x0002
        /*0062*/ 	.short	0x0010
        /*0064*/ 	.byte	0x00, 0xf5, 0x21, 0x00


	//----- nvinfo : EIATTR_KPARAM_INFO
	.align		4
.L_79:
        /*0068*/ 	.byte	0x04, 0x17
        /*006a*/ 	.short	(.L_81 - .L_80)
.L_80:
        /*006c*/ 	.word	0x00000000
        /*0070*/ 	.short	0x0001
        /*0072*/ 	.short	0x0008
        /*0074*/ 	.byte	0x00, 0xf5, 0x21, 0x00


	//----- nvinfo : EIATTR_KPARAM_INFO
	.align		4
.L_81:
        /*0078*/ 	.byte	0x04, 0x17
        /*007a*/ 	.short	(.L_83 - .L_82)
.L_82:
        /*007c*/ 	.word	0x00000000
        /*0080*/ 	.short	0x0000
        /*0082*/ 	.short	0x0000
        /*0084*/ 	.byte	0x00, 0xf5, 0x21, 0x00


	//----- nvinfo : EIATTR_SPARSE_MMA_MASK
	.align		4
.L_83:
        /*0088*/ 	.byte	0x03, 0x50
        /*008a*/ 	.short	0x0000


	//----- nvinfo : EIATTR_MAXREG_COUNT
	.align		4
        /*008c*/ 	.byte	0x03, 0x1b
        /*008e*/ 	.short	0x00ff


	//----- nvinfo : EIATTR_MERCURY_ISA_VERSION
	.align		4
        /*0090*/ 	.byte	0x03, 0x5f
        /*0092*/ 	.short	0x0101


	//----- nvinfo : EIATTR_VRC_CTA_INIT_COUNT
	.align		4
        /*0094*/ 	.byte	0x02, 0x4a
	.zero		1
	.zero		1


	//----- nvinfo : EIATTR_EXIT_INSTR_OFFSETS
	.align		4
        /*0098*/ 	.byte	0x04, 0x1c
        /*009a*/ 	.short	(.L_85 - .L_84)


	//   ....[0]....
.L_84:
        /*009c*/ 	.word	0x00000070


	//   ....[1]....
        /*00a0*/ 	.word	0x00000310


	//----- nvinfo : EIATTR_CRS_STACK_SIZE
	.align		4
.L_85:
        /*00a4*/ 	.byte	0x04, 0x1e
        /*00a6*/ 	.short	(.L_87 - .L_86)
.L_86:
        /*00a8*/ 	.word	0x00000000


	//----- nvinfo : EIATTR_CBANK_PARAM_SIZE
	.align		4
.L_87:
        /*00ac*/ 	.byte	0x03, 0x19
        /*00ae*/ 	.short	0x003c


	//----- nvinfo : EIATTR_PARAM_CBANK
	.align		4
        /*00b0*/ 	.byte	0x04, 0x0a
        /*00b2*/ 	.short	(.L_89 - .L_88)
	.align		4
.L_88:
        /*00b4*/ 	.word	index@(.nv.constant0._Z13kernelUpdateYPdPKdS1_S1_S1_PKbdi)
        /*00b8*/ 	.short	0x0380
        /*00ba*/ 	.short	0x003c


	//----- nvinfo : EIATTR_SW_WAR
	.align		4
.L_89:
        /*00bc*/ 	.byte	0x04, 0x36
        /*00be*/ 	.short	(.L_91 - .L_90)
.L_90:
        /*00c0*/ 	.word	0x00000008
.L_91:


//--------------------- .nv.info._Z13kernelUpdateXPdPKdS1_S1_S1_S1_di --------------------------
	.section	.nv.info._Z13kernelUpdateXPdPKdS1_S1_S1_S1_di,"",@"SHT_CUDA_INFO"
	.sectionflags	@""
	.align	4


	//----- nvinfo : EIATTR_CUDA_API_VERSION
	.align		4
        /*0000*/ 	.byte	0x04, 0x37
        /*0002*/ 	.short	(.L_93 - .L_92)
.L_92:
        /*0004*/ 	.word	0x00000082


	//----- nvinfo : EIATTR_KPARAM_INFO
	.align		4
.L_93:
        /*0008*/ 	.byte	0x04, 0x17
        /*000a*/ 	.short	(.L_95 - .L_94)
.L_94:
        /*000c*/ 	.word	0x00000000
        /*0010*/ 	.short	0x0007
        /*0012*/ 	.short	0x0038
        /*0014*/ 	.byte	0x00, 0xf0, 0x11, 0x00


	//----- nvinfo : EIATTR_KPARAM_INFO
	.align		4
.L_95:
        /*0018*/ 	.byte	0x04, 0x17
        /*001a*/ 	.short	(.L_97 - .L_96)
.L_96:
        /*001c*/ 	.word	0x00000000
        /*0020*/ 	.short	0x0006
        /*0022*/ 	.short	0x0030
        /*0024*/ 	.byte	0x00, 0xf0, 0x21, 0x00


	//----- nvinfo : EIATTR_KPARAM_INFO
	.align		4
.L_97:
        /*0028*/ 	.byte	0x04, 0x17
        /*002a*/ 	.short	(.L_99 - .L_98)
.L_98:
        /*002c*/ 	.word	0x00000000
        /*0030*/ 	.short	0x0005
        /*0032*/ 	.short	0x0028
        /*0034*/ 	.byte	0x00, 0xf5, 0x21, 0x00


	//----- nvinfo : EIATTR_KPARAM_INFO
	.align		4
.L_99:
        /*0038*/ 	.byte	0x04, 0x17
        /*003a*/ 	.short	(.L_101 - .L_100)
.L_100:
        /*003c*/ 	.word	0x00000000
        /*0040*/ 	.short	0x0004
        /*0042*/ 	.short	0x0020
        /*0044*/ 	.byte	0x00, 0xf5, 0x21, 0x00


	//----- nvinfo : EIATTR_KPARAM_INFO
	.align		4
.L_101:
        /*0048*/ 	.byte	0x04, 0x17
        /*004a*/ 	.short	(.L_103 - .L_102)
.L_102:
        /*004c*/ 	.word	0x00000000
        /*0050*/ 	.short	0x0003
        /*0052*/ 	.short	0x0018
        /*0054*/ 	.byte	0x00, 0xf5, 0x21, 0x00


	//----- nvinfo : EIATTR_KPARAM_INFO
	.align		4
.L_103:
        /*0058*/ 	.byte	0x04, 0x17
        /*005a*/ 	.short	(.L_105 - .L_104)
.L_104:
        /*005c*/ 	.word	0x00000000
        /*0060*/ 	.short	0x0002
        /*0062*/ 	.short	0x0010
        /*0064*/ 	.byte	0x00, 0xf5, 0x21, 0x00


	//----- nvinfo : EIATTR_KPARAM_INFO
	.align		4
.L_105:
        /*0068*/ 	.byte	0x04, 0x17
        /*006a*/ 	.short	(.L_107 - .L_106)
.L_106:
        /*006c*/ 	.word	0x00000000
        /*0070*/ 	.short	0x0001
        /*0072*/ 	.short	0x0008
        /*0074*/ 	.byte	0x00, 0xf5, 0x21, 0x00


	//----- nvinfo : EIATTR_KPARAM_INFO
	.align		4
.L_107:
        /*0078*/ 	.byte	0x04, 0x17
        /*007a*/ 	.short	(.L_109 - .L_108)
.L_108:
        /*007c*/ 	.word	0x00000000
        /*0080*/ 	.short	0x0000
        /*0082*/ 	.short	0x0000
        /*0084*/ 	.byte	0x00, 0xf5, 0x21, 0x00


	//----- nvinfo : EIATTR_SPARSE_MMA_MASK
	.align		4
.L_109:
        /*0088*/ 	.byte	0x03, 0x50
        /*008a*/ 	.short	0x0000


	//----- nvinfo : EIATTR_MAXREG_COUNT
	.align		4
        /*008c*/ 	.byte	0x03, 0x1b
        /*008e*/ 	.short	0x00ff


	//----- nvinfo : EIATTR_MERCURY_ISA_VERSION
	.align		4
        /*0090*/ 	.byte	0x03, 0x5f
        /*0092*/ 	.short	0x0101


	//----- nvinfo : EIATTR_VRC_CTA_INIT_COUNT
	.align		4
        /*0094*/ 	.byte	0x02, 0x4a
	.zero		1
	.zero		1


	//----- nvinfo : EIATTR_EXIT_INSTR_OFFSETS
	.align		4
        /*0098*/ 	.byte	0x04, 0x1c
        /*009a*/ 	.short	(.L_111 - .L_110)


	//   ....[0]....
.L_110:
        /*009c*/ 	.word	0x00000070


	//   ....[1]....
        /*00a0*/ 	.word	0x00000310


	//----- nvinfo : EIATTR_CRS_STACK_SIZE
	.align		4
.L_111:
        /*00a4*/ 	.byte	0x04, 0x1e
        /*00a6*/ 	.short	(.L_113 - .L_112)
.L_112:
        /*00a8*/ 	.word	0x00000000


	//----- nvinfo : EIATTR_CBANK_PARAM_SIZE
	.align		4
.L_113:
        /*00ac*/ 	.byte	0x03, 0x19
        /*00ae*/ 	.short	0x003c


	//----- nvinfo : EIATTR_PARAM_CBANK
	.align		4
        /*00b0*/ 	.byte	0x04, 0x0a
        /*00b2*/ 	.short	(.L_115 - .L_114)
	.align		4
.L_114:
        /*00b4*/ 	.word	index@(.nv.constant0._Z13kernelUpdateXPdPKdS1_S1_S1_S1_di)
        /*00b8*/ 	.short	0x0380
        /*00ba*/ 	.short	0x003c


	//----- nvinfo : EIATTR_SW_WAR
	.align		4
.L_115:
        /*00bc*/ 	.byte	0x04, 0x36
        /*00be*/ 	.short	(.L_117 - .L_116)
.L_116:
        /*00c0*/ 	.word	0x00000008
.L_117:


//--------------------- .nv.callgraph             --------------------------
	.section	.nv.callgraph,"",@"SHT_CUDA_CALLGRAPH"
	.align	4
	.sectionentsize	8
	.align		4
        /*0000*/ 	.word	0x00000000
	.align		4
        /*0004*/ 	.word	0xffffffff
	.align		4
        /*0008*/ 	.word	0x00000000
	.align		4
        /*000c*/ 	.word	0xfffffffe
	.align		4
        /*0010*/ 	.word	0x00000000
	.align		4
        /*0014*/ 	.word	0xfffffffd
	.align		4
        /*0018*/ 	.word	0x00000000
	.align		4
        /*001c*/ 	.word	0xfffffffc


//--------------------- .text._Z17kernelScaleVectorPdPKddi --------------------------
	.section	.text._Z17kernelScaleVectorPdPKddi,"ax",@progbits
	.align	128
        .global         _Z17kernelScaleVectorPdPKddi
        .type           _Z17kernelScaleVectorPdPKddi,@function
        .size           _Z17kernelScaleVectorPdPKddi,(.L_x_11 - _Z17kernelScaleVectorPdPKddi)
        .other          _Z17kernelScaleVectorPdPKddi,@"STO_CUDA_ENTRY STV_DEFAULT"
_Z17kernelScaleVectorPdPKddi:
.text._Z17kernelScaleVectorPdPKddi:
[----:B------:R-:W-:Y:S01]  /*0000*/  LDC R1, c[0x0][0x37c] ;  /* 0x0000df00ff017b82 */ /* 0x000fe20000000800 */
[----:B------:R-:W0:Y:S07]  /*0010*/  S2R R0, SR_TID.X ;  /* 0x0000000000007919 */ /* 0x000e2e0000002100 */
[----:B------:R-:W0:Y:S01]  /*0020*/  S2UR UR4, SR_CTAID.X ;  /* 0x00000000000479c3 */ /* 0x000e220000002500 */
[----:B------:R-:W1:Y:S07]  /*0030*/  LDCU UR5, c[0x0][0x398] ;  /* 0x00007300ff0577ac */ /* 0x000e6e0008000800 */
[----:B------:R-:W0:Y:S02]  /*0040*/  LDC R13, c[0x0][0x360] ;  /* 0x0000d800ff0d7b82 */ /* 0x000e240000000800 */
[----:B0-----:R-:W-:-:S05]  /*0050*/  IMAD R0, R13, UR4, R0 ;  /* 0x000000040d007c24 */ /* 0x001fca000f8e0200 */
[----:B-1----:R-:W-:-:S13]  /*0060*/  ISETP.GE.AND P0, PT, R0, UR5, PT ;  /* 0x0000000500007c0c */ /* 0x002fda000bf06270 */
[----:B------:R-:W-:Y:S05]  /*0070*/  @P0 EXIT ;  /* 0x000000000000094d */ /* 0x000fea0003800000 */
[----:B------:R-:W0:Y:S01]  /*0080*/  LDC.64 R10, c[0x0][0x380] ;  /* 0x0000e000ff0a7b82 */ /* 0x000e220000000a00 */
[----:B------:R-:W1:Y:S01]  /*0090*/  LDCU UR4, c[0x0][0x370] ;  /* 0x00006e00ff0477ac */ /* 0x000e620008000800 */
[----:B------:R-:W2:Y:S06]  /*00a0*/  LDCU.64 UR6, c[0x0][0x358] ;  /* 0x00006b00ff0677ac */ /* 0x000eac0008000a00 */
[----:B------:R-:W3:Y:S01]  /*00b0*/  LDC.64 R8, c[0x0][0x388] ;  /* 0x0000e200ff087b82 */ /* 0x000ee20000000a00 */
[----:B------:R-:W4:Y:S01]  /*00c0*/  LDCU.64 UR8, c[0x0][0x390] ;  /* 0x00007200ff0877ac */ /* 0x000f220008000a00 */
[----:B-1----:R-:W-:-:S07]  /*00d0*/  IMAD R13, R13, UR4, RZ ;  /* 0x000000040d0d7c24 */ /* 0x002fce000f8e02ff */
.L_x_0:
[----:B---3--:R-:W-:-:S06]  /*00e0*/  IMAD.WIDE R2, R0, 0x8, R8 ;  /* 0x0000000800027825 */ /* 0x008fcc00078e0208 */
[----:B--2---:R-:W4:Y:S01]  /*00f0*/  LDG.E.64 R2, desc[UR6][R2.64] ;  /* 0x0000000602027981 */ /* 0x004f22000c1e1b00 */
[----:B01----:R-:W-:Y:S01]  /*0100*/  IMAD.WIDE R6, R0, 0x8, R10 ;  /* 0x0000000800067825 */ /* 0x003fe200078e020a */
[----:B------:R-:W-:-:S04]  /*0110*/  IADD3 R0, PT, PT, R13, R0, RZ ;  /* 0x000000000d007210 */ /* 0x000fc80007ffe0ff */
[----:B------:R-:W-:Y:S01]  /*0120*/  ISETP.GE.AND P0, PT, R0, UR5, PT ;  /* 0x0000000500007c0c */ /* 0x000fe2000bf06270 */
[----:B----4-:R-:W-:-:S07]  /*0130*/  DMUL R4, R2, UR8 ;  /* 0x0000000802047c28 */ /* 0x010fce0008000000 */
[----:B------:R1:W-:Y:S05]  /*0140*/  STG.E.64 desc[UR6][R6.64], R4 ;  /* 0x0000000406007986 */ /* 0x0003ea000c101b06 */
[----:B------:R-:W-:Y:S05]  /*0150*/  @!P0 BRA `(.L_x_0) ;  /* 0xfffffffc00e08947 */ /* 0x000fea000383ffff */
[----:B------:R-:W-:Y:S05]  /*0160*/  EXIT ;  /* 0x000000000000794d */ /* 0x000fea0003800000 */
.L_x_1:
[----:B------:R-:W-:-:S00]  /*0170*/  BRA `(.L_x_1) ;  /* 0xfffffffc00fc7947 */ /* 0x000fc0000383ffff */
[----:B------:R-:W-:-:S00]  /*0180*/  NOP ;  /* 0x0000000000007918 */ /* 0x000fc00000000000 */
[----:B------:R-:W-:-:S00]  /*0190*/  NOP ;  /* 0x0000000000007918 */ /* 0x000fc00000000000 */
[----:B------:R-:W-:-:S00]  /*01a0*/  NOP ;  /* 0x0000000000007918 */ /* 0x000fc00000000000 */
[----:B------:R-:W-:-:S00]  /*01b0*/  NOP ;  /* 0x0000000000007918 */ /* 0x000fc00000000000 */
[----:B------:R-:W-:-:S00]  /*01c0*/  NOP ;  /* 0x0000000000007918 */ /* 0x000fc00000000000 */
[----:B------:R-:W-:-:S00]  /*01d0*/  NOP ;  /* 0x0000000000007918 */ /* 0x000fc00000000000 */
[----:B------:R-:W-:-:S00]  /*01e0*/  NOP ;  /* 0x0000000000007918 */ /* 0x000fc00000000000 */
[----:B------:R-:W-:-:S00]  /*01f0*/  NOP ;  /* 0x0000000000007918 */ /* 0x000fc00000000000 */
.L_x_11:


//--------------------- .text._Z20kernelUpdateAveragesPdS_PKdS1_dii --------------------------
	.section	.text._Z20kernelUpdateAveragesPdS_PKdS1_dii,"ax",@progbits
	.align	128
        .global         _Z20kernelUpdateAveragesPdS_PKdS1_dii
        .type           _Z20kernelUpdateAveragesPdS_PKdS1_dii,@function
        .size           _Z20kernelUpdateAveragesPdS_PKdS1_dii,(.L_x_12 - _Z20kernelUpdateAveragesPdS_PKdS1_dii)
        .other          _Z20kernelUpdateAveragesPdS_PKdS1_dii,@"STO_CUDA_ENTRY STV_DEFAULT"
_Z20kernelUpdateAveragesPdS_PKdS1_dii:
.text._Z20kernelUpdateAveragesPdS_PKdS1_dii:
[----:B------:R-:W-:Y:S01]  /*0000*/  LDC R1, c[0x0][0x37c] ;  /* 0x0000df00ff017b82 */ /* 0x000fe20000000800 */
[----:B------:R-:W0:Y:S07]  /*0010*/  S2R R3, SR_TID.X ;  /* 0x0000000000037919 */ /* 0x000e2e0000002100 */
[----:B------:R-:W0:Y:S01]  /*0020*/  S2UR UR4, SR_CTAID.X ;  /* 0x00000000000479c3 */ /* 0x000e220000002500 */
[----:B------:R-:W1:Y:S01]  /*0030*/  LDCU UR7, c[0x0][0x3a8] ;  /* 0x00007500ff0777ac */ /* 0x000e620008000800 */
[----:B------:R-:W-:Y:S01]  /*0040*/  BSSY.RECONVERGENT B0, `(.L_x_2) ;  /* 0x0000017000007945 */ /* 0x000fe20003800200 */
[----:B------:R-:W2:Y:S05]  /*0050*/  LDCU UR10, c[0x0][0x3ac] ;  /* 0x00007580ff0a77ac */ /* 0x000eaa0008000800 */
[----:B------:R-:W0:Y:S01]  /*0060*/  LDC R14, c[0x0][0x360] ;  /* 0x0000d800ff0e7b82 */ /* 0x000e220000000800 */
[----:B------:R-:W3:Y:S01]  /*0070*/  LDCU.64 UR8, c[0x0][0x3a0] ;  /* 0x00007400ff0877ac */ /* 0x000ee20008000a00 */
[----:B0-----:R-:W-:Y:S01]  /*0080*/  IMAD R0, R14, UR4, R3 ;  /* 0x000000040e007c24 */ /* 0x001fe2000f8e0203 */
[----:B------:R-:W0:Y:S04]  /*0090*/  LDCU.64 UR4, c[0x0][0x358] ;  /* 0x00006b00ff0477ac */ /* 0x000e280008000a00 */
[----:B-1----:R-:W-:-:S02]  /*00a0*/  ISETP.GE.AND P1, PT, R0, UR7, PT ;  /* 0x0000000700007c0c */ /* 0x002fc4000bf26270 */
[----:B--2---:R-:W-:-:S11]  /*00b0*/  ISETP.GE.AND P0, PT, R0, UR10, PT ;  /* 0x0000000a00007c0c */ /* 0x004fd6000bf06270 */
[----:B---3--:R-:W-:Y:S05]  /*00c0*/  @P1 BRA `(.L_x_3) ;  /* 0x0000000000381947 */ /* 0x008fea0003800000 */
[----:B------:R-:W1:Y:S01]  /*00d0*/  LDC.64 R8, c[0x0][0x390] ;  /* 0x0000e400ff087b82 */ /* 0x000e620000000a00 */
[----:B------:R-:W2:Y:S01]  /*00e0*/  LDCU UR6, c[0x0][0x370] ;  /* 0x00006e00ff0677ac */ /* 0x000ea20008000800 */
[----:B------:R-:W-:-:S06]  /*00f0*/  MOV R13, R0 ;  /* 0x00000000000d7202 */ /* 0x000fcc0000000f00 */
[----:B------:R-:W3:Y:S01]  /*0100*/  LDC.64 R10, c[0x0][0x380] ;  /* 0x0000e000ff0a7b82 */ /* 0x000ee20000000a00 */
[----:B--2---:R-:W-:-:S07]  /*0110*/  IMAD R12, R14, UR6, RZ ;  /* 0x000000060e0c7c24 */ /* 0x004fce000f8e02ff */
.L_x_4:
[----:B-1----:R-:W-:-:S04]  /*0120*/  IMAD.WIDE R2, R13, 0x8, R8 ;  /* 0x000000080d027825 */ /* 0x002fc800078e0208 */
[----:B--23--:R-:W-:Y:S02]  /*0130*/  IMAD.WIDE R4, R13, 0x8, R10 ;  /* 0x000000080d047825 */ /* 0x00cfe400078e020a */
[----:B0-----:R-:W2:Y:S04]  /*0140*/  LDG.E.64 R2, desc[UR4][R2.64] ;  /* 0x0000000402027981 */ /* 0x001ea8000c1e1b00 */
[----:B------:R-:W2:Y:S01]  /*0150*/  LDG.E.64 R6, desc[UR4][R4.64] ;  /* 0x0000000404067981 */ /* 0x000ea2000c1e1b00 */
[----:B------:R-:W-:-:S04]  /*0160*/  IADD3 R13, PT, PT, R12, R13, RZ ;  /* 0x0000000d0c0d7210 */ /* 0x000fc80007ffe0ff */
[----:B------:R-:W-:Y:S01]  /*0170*/  ISETP.GE.AND P1, PT, R13, UR7, PT ;  /* 0x000000070d007c0c */ /* 0x000fe2000bf26270 */
[----:B--2---:R-:W-:-:S07]  /*0180*/  DFMA R6, R2, UR8, R6 ;  /* 0x0000000802067c2b */ /* 0x004fce0008000006 */
[----:B------:R2:W-:Y:S05]  /*0190*/  STG.E.64 desc[UR4][R4.64], R6 ;  /* 0x0000000604007986 */ /* 0x0005ea000c101b04 */
[----:B------:R-:W-:Y:S05]  /*01a0*/  @!P1 BRA `(.L_x_4) ;  /* 0xfffffffc00dc9947 */ /* 0x000fea000383ffff */
.L_x_3:
[----:B0-----:R-:W-:Y:S05]  /*01b0*/  BSYNC.RECONVERGENT B0 ;  /* 0x0000000000007941 */ /* 0x001fea0003800200 */
.L_x_2:
[----:B------:R-:W-:Y:S05]  /*01c0*/  @P0 EXIT ;  /* 0x000000000000094d */ /* 0x000fea0003800000 */
[----:B------:R-:W0:Y:S01]  /*01d0*/  LDC.64 R8, c[0x0][0x398] ;  /* 0x0000e600ff087b82 */ /* 0x000e220000000a00 */
[----:B------:R-:W1:Y:S01]  /*01e0*/  LDCU UR6, c[0x0][0x370] ;  /* 0x00006e00ff0677ac */ /* 0x000e620008000800 */
[----:B------:R-:W3:Y:S06]  /*01f0*/  LDCU.64 UR8, c[0x0][0x3a0] ;  /* 0x00007400ff0877ac */ /* 0x000eec0008000a00 */
[----:B------:R-:W4:Y:S01]  /*0200*/  LDC.64 R10, c[0x0][0x388] ;  /* 0x0000e200ff0a7b82 */ /* 0x000f220000000a00 */
[----:B-1----:R-:W-:-:S07]  /*0210*/  IMAD R13, R14, UR6, RZ ;  /* 0x000000060e0d7c24 */ /* 0x002fce000f8e02ff */
.L_x_5:
[----:B0-----:R-:W-:-:S04]  /*0220*/  IMAD.WIDE R2, R0, 0x8, R8 ;  /* 0x0000000800027825 */ /* 0x001fc800078e0208 */
[----:B-12-4-:R-:W-:Y:S02]  /*0230*/  IMAD.WIDE R4, R0, 0x8, R10 ;  /* 0x0000000800047825 */ /* 0x016fe400078e020a */
[----:B------:R-:W3:Y:S04]  /*0240*/  LDG.E.64 R2, desc[UR4][R2.64] ;  /* 0x0000000402027981 */ /* 0x000ee8000c1e1b00 */
[----:B------:R-:W3:Y:S01]  /*0250*/  LDG.E.64 R6, desc[UR4][R4.64] ;  /* 0x0000000404067981 */ /* 0x000ee2000c1e1b00 */
[----:B------:R-:W-:-:S04]  /*0260*/  IADD3 R0, PT, PT, R13, R0, RZ ;  /* 0x000000000d007210 */ /* 0x000fc80007ffe0ff */
[----:B------:R-:W-:Y:S01]  /*0270*/  ISETP.GE.AND P0, PT, R0, UR10, PT ;  /* 0x0000000a00007c0c */ /* 0x000fe2000bf06270 */
[----:B---3--:R-:W-:-:S07]  /*0280*/  DFMA R6, R2, UR8, R6 ;  /* 0x0000000802067c2b */ /* 0x008fce0008000006 */
[----:B------:R1:W-:Y:S05]  /*0290*/  STG.E.64 desc[UR4][R4.64], R6 ;  /* 0x0000000604007986 */ /* 0x0003ea000c101b04 */
[----:B------:R-:W-:Y:S05]  /*02a0*/  @!P0 BRA `(.L_x_5) ;  /* 0xfffffffc00dc8947 */ /* 0x000fea000383ffff */
[----:B------:R-:W-:Y:S05]  /*02b0*/  EXIT ;  /* 0x000000000000794d */ /* 0x000fea0003800000 */
.L_x_6:
        /* <DEDUP_REMOVED lines=12> */
.L_x_12:


//--------------------- .text._Z13kernelUpdateYPdPKdS1_S1_S1_PKbdi --------------------------
	.section	.text._Z13kernelUpdateYPdPKdS1_S1_S1_PKbdi,"ax",@progbits
	.align	128
        .global         _Z13kernelUpdateYPdPKdS1_S1_S1_PKbdi
        .type           _Z13kernelUpdateYPdPKdS1_S1_S1_PKbdi,@function
        .size           _Z13kernelUpdateYPdPKdS1_S1_S1_PKbdi,(.L_x_13 - _Z13kernelUpdateYPdPKdS1_S1_S1_PKbdi)
        .other          _Z13kernelUpdateYPdPKdS1_S1_S1_PKbdi,@"STO_CUDA_ENTRY STV_DEFAULT"
_Z13kernelUpdateYPdPKdS1_S1_S1_PKbdi:
.text._Z13kernelUpdateYPdPKdS1_S1_S1_PKbdi:
        /* <DEDUP_REMOVED lines=13> */
[----:B------:R-:W0:Y:S06]  /*00d0*/  LDCU.64 UR10, c[0x0][0x3a8] ;  /* 0x00007500ff0a77ac */ /* 0x000e2c0008000a00 */
[----:B------:R-:W0:Y:S01]  /*00e0*/  LDC.64 R6, c[0x0][0x398] ;  /* 0x0000e600ff067b82 */ /* 0x000e220000000a00 */
[----:B-1----:R-:W-:-:S07]  /*00f0*/  IMAD R0, R0, UR4, RZ ;  /* 0x0000000400007c24 */ /* 0x002fce000f8e02ff */
[----:B------:R-:W1:Y:S08]  /*0100*/  LDC.64 R8, c[0x0][0x380] ;  /* 0x0000e000ff087b82 */ /* 0x000e700000000a00 */
[----:B--2-4-:R-:W0:Y:S02]  /*0110*/  LDC.64 R10, c[0x0][0x388] ;  /* 0x0000e200ff0a7b82 */ /* 0x014e240000000a00 */
.L_x_7:
[----:B0-----:R-:W-:-:S04]  /*0120*/  IMAD.WIDE R16, R13, 0x8, R6 ;  /* 0x000000080d107825 */ /* 0x001fc800078e0206 */
[C---:B---3--:R-:W-:Y:S02]  /*0130*/  IMAD.WIDE R18, R13.reuse, 0x8, R4 ;  /* 0x000000080d127825 */ /* 0x048fe400078e0204 */
[----:B------:R-:W2:Y:S02]  /*0140*/  LDG.E.64 R16, desc[UR6][R16.64] ;  /* 0x0000000610107981 */ /* 0x000ea4000c1e1b00 */
[C---:B------:R-:W-:Y:S02]  /*0150*/  IMAD.WIDE R14, R13.reuse, 0x8, R2 ;  /* 0x000000080d0e7825 */ /* 0x040fe400078e0202 */
[----:B------:R-:W3:Y:S04]  /*0160*/  LDG.E.64 R18, desc[UR6][R18.64] ;  /* 0x0000000612127981 */ /* 0x000ee8000c1e1b00 */
[----:B------:R-:W4:Y:S01]  /*0170*/  LDG.E.64 R14, desc[UR6][R14.64] ;  /* 0x000000060e0e7981 */ /* 0x000f22000c1e1b00 */
[----:B------:R-:W-:-:S05]  /*0180*/  IMAD.WIDE R24, R13, 0x8, R10 ;  /* 0x000000080d187825 */ /* 0x000fca00078e020a */
[----:B------:R-:W5:Y:S01]  /*0190*/  LDG.E.64 R20, desc[UR6][R24.64] ;  /* 0x0000000618147981 */ /* 0x000f62000c1e1b00 */
[----:B------:R-:W-:-:S04]  /*01a0*/  IADD3 R26, P0, PT, R13, UR10, RZ ;  /* 0x0000000a0d1a7c10 */ /* 0x000fc8000ff1e0ff */
[----:B------:R-:W-:-:S05]  /*01b0*/  LEA.HI.X.SX32 R27, R13, UR11, 0x1, P0 ;  /* 0x0000000b0d1b7c11 */ /* 0x000fca00080f0eff */
[----:B------:R-:W5:Y:S01]  /*01c0*/  LDG.E.U8 R12, desc[UR6][R26.64] ;  /* 0x000000061a0c7981 */ /* 0x000f62000c1e1100 */
[----:B--2---:R-:W-:-:S08]  /*01d0*/  DADD R22, R16, R16 ;  /* 0x0000000010167229 */ /* 0x004fd00000000010 */
[----:B---3--:R-:W-:-:S08]  /*01e0*/  DADD R22, R22, -R18 ;  /* 0x0000000016167229 */ /* 0x008fd00000000812 */
[----:B----4-:R-:W-:Y:S01]  /*01f0*/  DADD R22, -R22, R14 ;  /* 0x0000000016167229 */ /* 0x010fe2000000010e */
[----:B------:R-:W-:-:S07]  /*0200*/  IMAD.MOV.U32 R14, RZ, RZ, RZ ;  /* 0x000000ffff0e7224 */ /* 0x000fce00078e00ff */
[----:B-----5:R-:W-:-:S08]  /*0210*/  DFMA R20, R22, UR8, R20 ;  /* 0x0000000816147c2b */ /* 0x020fd00008000014 */
[----:B------:R-:W-:Y:S02]  /*0220*/  DSETP.MAX.AND P0, P1, RZ, R20, PT ;  /* 0x00000014ff00722a */ /* 0x000fe4000390f000 */
[----:B------:R-:W-:Y:S01]  /*0230*/  IMAD.MOV.U32 R17, RZ, RZ, R21 ;  /* 0x000000ffff117224 */ /* 0x000fe200078e0015 */
[----:B------:R-:W-:-:S04]  /*0240*/  MOV R15, R20 ;  /* 0x00000014000f7202 */ /* 0x000fc80000000f00 */
[C---:B------:R-:W-:Y:S02]  /*0250*/  FSEL R19, R14.reuse, R17, P0 ;  /* 0x000000110e137208 */ /* 0x040fe40000000000 */
[----:B------:R-:W-:Y:S02]  /*0260*/  SEL R14, R14, R15, P0 ;  /* 0x0000000f0e0e7207 */ /* 0x000fe40000000000 */
[----:B------:R-:W-:-:S03]  /*0270*/  ISETP.NE.AND P0, PT, R12, RZ, PT ;  /* 0x000000ff0c00720c */ /* 0x000fc60003f05270 */
[----:B------:R-:W-:Y:S02]  /*0280*/  @P1 LOP3.LUT R19, R17, 0x80000, RZ, 0xfc, !PT ;  /* 0x0008000011131812 */ /* 0x000fe400078efcff */
[----:B------:R-:W-:-:S03]  /*0290*/  FSEL R16, R14, R20, !P0 ;  /* 0x000000140e107208 */ /* 0x000fc60004000000 */
[----:B------:R-:W-:-:S05]  /*02a0*/  IMAD.MOV.U32 R15, RZ, RZ, R19 ;  /* 0x000000ffff0f7224 */ /* 0x000fca00078e0013 */
[----:B------:R-:W-:Y:S01]  /*02b0*/  FSEL R17, R15, R21, !P0 ;  /* 0x000000150f117208 */ /* 0x000fe20004000000 */
[----:B-1----:R-:W-:Y:S01]  /*02c0*/  IMAD.WIDE R14, R13, 0x8, R8 ;  /* 0x000000080d0e7825 */ /* 0x002fe200078e0208 */
[----:B------:R-:W-:-:S04]  /*02d0*/  IADD3 R13, PT, PT, R0, R13, RZ ;  /* 0x0000000d000d7210 */ /* 0x000fc80007ffe0ff */
[----:B------:R2:W-:Y:S01]  /*02e0*/  STG.E.64 desc[UR6][R14.64], R16 ;  /* 0x000000100e007986 */ /* 0x0005e2000c101b06 */
[----:B------:R-:W-:-:S13]  /*02f0*/  ISETP.GE.AND P0, PT, R13, UR5, PT ;  /* 0x000000050d007c0c */ /* 0x000fda000bf06270 */
[----:B--2---:R-:W-:Y:S05]  /*0300*/  @!P0 BRA `(.L_x_7) ;  /* 0xfffffffc00848947 */ /* 0x004fea000383ffff */
[----:B------:R-:W-:Y:S05]  /*0310*/  EXIT ;  /* 0x000000000000794d */ /* 0x000fea0003800000 */
.L_x_8:
        /* <DEDUP_REMOVED lines=14> */
.L_x_13:


//--------------------- .text._Z13kernelUpdateXPdPKdS1_S1_S1_S1_di --------------------------
	.section	.text._Z13kernelUpdateXPdPKdS1_S1_S1_S1_di,"ax",@progbits
	.align	128
        .global         _Z13kernelUpdateXPdPKdS1_S1_S1_S1_di
        .type           _Z13kernelUpdateXPdPKdS1_S1_S1_S1_di,@function
        .size           _Z13kernelUpdateXPdPKdS1_S1_S1_S1_di,(.L_x_14 - _Z13kernelUpdateXPdPKdS1_S1_S1_S1_di)
        .other          _Z13kernelUpdateXPdPKdS1_S1_S1_S1_di,@"STO_CUDA_ENTRY STV_DEFAULT"
_Z13kernelUpdateXPdPKdS1_S1_S1_S1_di:
.text._Z13kernelUpdateXPdPKdS1_S1_S1_S1_di:
        /* <DEDUP_REMOVED lines=8> */
[----:B------:R-:W0:Y:S01]  /*0080*/  LDCU UR4, c[0x0][0x370] ;  /* 0x00006e00ff0477ac */ /* 0x000e220008000800 */
[----:B------:R-:W1:Y:S01]  /*0090*/  LDCU.64 UR6, c[0x0][0x358] ;  /* 0x00006b00ff0677ac */ /* 0x000e620008000a00 */
[----:B------:R-:W2:Y:S01]  /*00a0*/  LDCU.64 UR8, c[0x0][0x3b0] ;  /* 0x00007600ff0877ac */ /* 0x000ea20008000a00 */
[----:B0-----:R-:W-:-:S07]  /*00b0*/  IMAD R0, R0, UR4, RZ ;  /* 0x0000000400007c24 */ /* 0x001fce000f8e02ff */
.L_x_9:
[----:B------:R-:W0:Y:S08]  /*00c0*/  LDC.64 R8, c[0x0][0x398] ;  /* 0x0000e600ff087b82 */ /* 0x000e300000000a00 */
[----:B------:R-:W3:Y:S08]  /*00d0*/  LDC.64 R10, c[0x0][0x390] ;  /* 0x0000e400ff0a7b82 */ /* 0x000ef00000000a00 */
[----:B------:R-:W4:Y:S08]  /*00e0*/  LDC.64 R14, c[0x0][0x388] ;  /* 0x0000e200ff0e7b82 */ /* 0x000f300000000a00 */
[----:B------:R-:W5:Y:S01]  /*00f0*/  LDC.64 R4, c[0x0][0x3a8] ;  /* 0x0000ea00ff047b82 */ /* 0x000f620000000a00 */
[----:B0-----:R-:W-:-:S06]  /*0100*/  IMAD.WIDE R8, R3, 0x8, R8 ;  /* 0x0000000803087825 */ /* 0x001fcc00078e0208 */
[----:B-1----:R-:W2:Y:S01]  /*0110*/  LDG.E.64 R8, desc[UR6][R8.64] ;  /* 0x0000000608087981 */ /* 0x002ea2000c1e1b00 */
[C---:B---3--:R-:W-:Y:S01]  /*0120*/  IMAD.WIDE R10, R3.reuse, 0x8, R10 ;  /* 0x00000008030a7825 */ /* 0x048fe200078e020a */
[----:B------:R-:W0:Y:S05]  /*0130*/  LDC.64 R6, c[0x0][0x3a0] ;  /* 0x0000e800ff067b82 */ /* 0x000e2a0000000a00 */
[----:B------:R-:W2:Y:S01]  /*0140*/  LDG.E.64 R10, desc[UR6][R10.64] ;  /* 0x000000060a0a7981 */ /* 0x000ea2000c1e1b00 */
[----:B----4-:R-:W-:-:S06]  /*0150*/  IMAD.WIDE R14, R3, 0x8, R14 ;  /* 0x00000008030e7825 */ /* 0x010fcc00078e020e */
[----:B------:R-:W3:Y:S01]  /*0160*/  LDG.E.64 R14, desc[UR6][R14.64] ;  /* 0x000000060e0e7981 */ /* 0x000ee2000c1e1b00 */
[----:B-----5:R-:W-:-:S06]  /*0170*/  IMAD.WIDE R4, R3, 0x8, R4 ;  /* 0x0000000803047825 */ /* 0x020fcc00078e0204 */
[----:B------:R-:W4:Y:S01]  /*0180*/  LDG.E.64 R4, desc[UR6][R4.64] ;  /* 0x0000000604047981 */ /* 0x000f22000c1e1b00 */
[----:B0-----:R-:W-:-:S06]  /*0190*/  IMAD.WIDE R6, R3, 0x8, R6 ;  /* 0x0000000803067825 */ /* 0x001fcc00078e0206 */
[----:B------:R-:W5:Y:S01]  /*01a0*/  LDG.E.64 R6, desc[UR6][R6.64] ;  /* 0x0000000606067981 */ /* 0x000f62000c1e1b00 */
[----:B--2---:R-:W-:Y:S01]  /*01b0*/  DADD R12, R8, -R10 ;  /* 0x00000000080c7229 */ /* 0x004fe2000000080a */
[----:B------:R-:W0:Y:S07]  /*01c0*/  LDC.64 R8, c[0x0][0x380] ;  /* 0x0000e000ff087b82 */ /* 0x000e2e0000000a00 */
[----:B---3--:R-:W-:-:S08]  /*01d0*/  DFMA R12, -R12, UR8, R14 ;  /* 0x000000080c0c7c2b */ /* 0x008fd0000800010e */
[----:B----4-:R-:W-:Y:S01]  /*01e0*/  DSETP.MIN.AND P0, P1, R12, R4, PT ;  /* 0x000000040c00722a */ /* 0x010fe20003900000 */
[----:B------:R-:W-:Y:S02]  /*01f0*/  MOV R10, R5 ;  /* 0x00000005000a7202 */ /* 0x000fe40000000f00 */
[----:B------:R-:W-:-:S03]  /*0200*/  MOV R2, R12 ;  /* 0x0000000c00027202 */ /* 0x000fc60000000f00 */
[----:B------:R-:W-:Y:S02]  /*0210*/  FSEL R13, R13, R10, P0 ;  /* 0x0000000a0d0d7208 */ /* 0x000fe40000000000 */
[----:B------:R-:W-:-:S06]  /*0220*/  SEL R4, R2, R4, P0 ;  /* 0x0000000402047207 */ /* 0x000fcc0000000000 */
[----:B------:R-:W-:-:S05]  /*0230*/  @P1 LOP3.LUT R13, R10, 0x80000, RZ, 0xfc, !PT ;  /* 0x000800000a0d1812 */ /* 0x000fca00078efcff */
[----:B------:R-:W-:-:S06]  /*0240*/  IMAD.MOV.U32 R5, RZ, RZ, R13 ;  /* 0x000000ffff057224 */ /* 0x000fcc00078e000d */
[----:B-----5:R-:W-:Y:S01]  /*0250*/  DSETP.MAX.AND P0, P1, R6, R4, PT ;  /* 0x000000040600722a */ /* 0x020fe2000390f000 */
[----:B------:R-:W-:Y:S01]  /*0260*/  IMAD.MOV.U32 R11, RZ, RZ, R5 ;  /* 0x000000ffff0b7224 */ /* 0x000fe200078e0005 */
[----:B------:R-:W-:-:S04]  /*0270*/  MOV R2, R7 ;  /* 0x0000000700027202 */ /* 0x000fc80000000f00 */
[----:B------:R-:W-:Y:S01]  /*0280*/  FSEL R13, R2, R11, P0 ;  /* 0x0000000b020d7208 */ /* 0x000fe20000000000 */
[----:B0-----:R-:W-:Y:S01]  /*0290*/  IMAD.WIDE R8, R3, 0x8, R8 ;  /* 0x0000000803087825 */ /* 0x001fe200078e0208 */
[----:B------:R-:W-:-:S06]  /*02a0*/  SEL R4, R6, R4, P0 ;  /* 0x0000000406047207 */ /* 0x000fcc0000000000 */
[----:B------:R-:W-:-:S04]  /*02b0*/  @P1 LOP3.LUT R13, R11, 0x80000, RZ, 0xfc, !PT ;  /* 0x000800000b0d1812 */ /* 0x000fc800078efcff */
[----:B------:R-:W-:Y:S01]  /*02c0*/  MOV R5, R13 ;  /* 0x0000000d00057202 */ /* 0x000fe20000000f00 */
[----:B------:R-:W-:-:S04]  /*02d0*/  IMAD.IADD R3, R0, 0x1, R3 ;  /* 0x0000000100037824 */ /* 0x000fc800078e0203 */
[----:B------:R0:W-:Y:S01]  /*02e0*/  STG.E.64 desc[UR6][R8.64], R4 ;  /* 0x0000000408007986 */ /* 0x0001e2000c101b06 */
[----:B------:R-:W-:-:S13]  /*02f0*/  ISETP.GE.AND P0, PT, R3, UR5, PT ;  /* 0x0000000503007c0c */ /* 0x000fda000bf06270 */
[----:B0-----:R-:W-:Y:S05]  /*0300*/  @!P0 BRA `(.L_x_9) ;  /* 0xfffffffc006c8947 */ /* 0x001fea000383ffff */
[----:B------:R-:W-:Y:S05]  /*0310*/  EXIT ;  /* 0x000000000000794d */ /* 0x000fea0003800000 */
.L_x_10:
        /* <DEDUP_REMOVED lines=14> */
.L_x_14:


//--------------------- .nv.shared.reserved.0     --------------------------
	.section	.nv.shared.reserved.0,"aw",@nobits
	.weak		__nv_reservedSMEM_offset_0_alias
	.size		__nv_reservedSMEM_offset_0_alias, 0, 64
	.other		__nv_reservedSMEM_offset_0_alias,@"STO_CUDA_RESERVED_SHARED STV_DEFAULT"
__nv_reservedSMEM_offset_0_alias:
	.zero		0
	.zero		64


//--------------------- .nv.constant0._Z17kernelScaleVectorPdPKddi --------------------------
	.section	.nv.constant0._Z17kernelScaleVectorPdPKddi,"a",@progbits
	.sectionflags	@""
	.align	4
.nv.constant0._Z17kernelScaleVectorPdPKddi:
	.zero		924


//--------------------- .nv.constant0._Z20kernelUpdateAveragesPdS_PKdS1_dii --------------------------
	.section	.nv.constant0._Z20kernelUpdateAveragesPdS_PKdS1_dii,"a",@progbits
	.sectionflags	@""
	.align	4
.nv.constant0._Z20kernelUpdateAveragesPdS_PKdS1_dii:
	.zero		944


//--------------------- .nv.constant0._Z13kernelUpdateYPdPKdS1_S1_S1_PKbdi --------------------------
	.section	.nv.constant0._Z13kernelUpdateYPdPKdS1_S1_S1_PKbdi,"a",@progbits
	.sectionflags	@""
	.align	4
.nv.constant0._Z13kernelUpdateYPdPKdS1_S1_S1_PKbdi:
	.zero		956


//--------------------- .nv.constant0._Z13kernelUpdateXPdPKdS1_S1_S1_S1_di --------------------------
	.section	.nv.constant0._Z13kernelUpdateXPdPKdS1_S1_S1_S1_di,"a",@progbits
	.sectionflags	@""
	.align	4
.nv.constant0._Z13kernelUpdateXPdPKdS1_S1_S1_S1_di:
	.zero		956


//--------------------- SYMBOLS --------------------------

	.type		.nv.reservedSmem.offset0,@object
	.size		.nv.reservedSmem.offset0,0x4
